//
// Generated by NVIDIA NVVM Compiler
//
// Compiler Build ID: CL-36424714
// Cuda compilation tools, release 13.0, V13.0.88
// Based on NVVM 20.0.0
//

.version 9.0
.target sm_100
.address_size 64

	// .globl	_Z11dot_productPiS_S_
// _ZZ11dot_productPiS_S_E5cache has been demoted

.visible .entry _Z11dot_productPiS_S_(
	.param .u64 .ptr .align 1 _Z11dot_productPiS_S__param_0,
	.param .u64 .ptr .align 1 _Z11dot_productPiS_S__param_1,
	.param .u64 .ptr .align 1 _Z11dot_productPiS_S__param_2
)
{
	.reg .pred 	%p<7>;
	.reg .b32 	%r<22>;
	.reg .b32 	%f<13>;
	.reg .b64 	%rd<12>;
	// demoted variable
	.shared .align 4 .b8 _ZZ11dot_productPiS_S_E5cache[1024];
	ld.param.u64 	%rd3, [_Z11dot_productPiS_S__param_0];
	ld.param.u64 	%rd4, [_Z11dot_productPiS_S__param_1];
	ld.param.u64 	%rd5, [_Z11dot_productPiS_S__param_2];
	mov.u32 	%r1, %tid.x;
	mov.u32 	%r2, %ctaid.x;
	mov.u32 	%r21, %ntid.x;
	mad.lo.s32 	%r20, %r2, %r21, %r1;
	setp.gt.s32 	%p1, %r20, 9;
	mov.f32 	%f12, 0f00000000;
	@%p1 bra 	$L__BB0_3;
	mov.u32 	%r11, %nctaid.x;
	mul.lo.s32 	%r5, %r21, %r11;
	cvta.to.global.u64 	%rd1, %rd3;
	cvta.to.global.u64 	%rd2, %rd4;
	mov.f32 	%f12, 0f00000000;
$L__BB0_2:
	mul.wide.s32 	%rd6, %r20, 4;
	add.s64 	%rd7, %rd1, %rd6;
	ld.global.u32 	%r12, [%rd7];
	add.s64 	%rd8, %rd2, %rd6;
	ld.global.u32 	%r13, [%rd8];
	mul.lo.s32 	%r14, %r13, %r12;
	cvt.rn.f32.s32 	%f6, %r14;
	add.f32 	%f12, %f12, %f6;
	add.s32 	%r20, %r20, %r5;
	setp.lt.s32 	%p2, %r20, 10;
	@%p2 bra 	$L__BB0_2;
$L__BB0_3:
	shl.b32 	%r15, %r1, 2;
	mov.u32 	%r16, _ZZ11dot_productPiS_S_E5cache;
	add.s32 	%r8, %r16, %r15;
	st.shared.f32 	[%r8], %f12;
	bar.sync 	0;
	setp.lt.u32 	%p3, %r21, 2;
	@%p3 bra 	$L__BB0_7;
$L__BB0_4:
	shr.u32 	%r10, %r21, 1;
	setp.ge.u32 	%p4, %r1, %r10;
	@%p4 bra 	$L__BB0_6;
	shl.b32 	%r17, %r10, 2;
	add.s32 	%r18, %r8, %r17;
	ld.shared.f32 	%f7, [%r18];
	ld.shared.f32 	%f8, [%r8];
	add.f32 	%f9, %f7, %f8;
	st.shared.f32 	[%r8], %f9;
$L__BB0_6:
	bar.sync 	0;
	setp.gt.u32 	%p5, %r21, 3;
	mov.u32 	%r21, %r10;
	@%p5 bra 	$L__BB0_4;
$L__BB0_7:
	setp.ne.s32 	%p6, %r1, 0;
	@%p6 bra 	$L__BB0_9;
	ld.shared.f32 	%f10, [_ZZ11dot_productPiS_S_E5cache];
	cvt.rzi.s32.f32 	%r19, %f10;
	cvta.to.global.u64 	%rd9, %rd5;
	mul.wide.u32 	%rd10, %r2, 4;
	add.s64 	%rd11, %rd9, %rd10;
	st.global.u32 	[%rd11], %r19;
$L__BB0_9:
	ret;

}


// ===== COMPILED SASS (sm_100) =====

	.target	sm_100

	.elftype	@"ET_EXEC"


//--------------------- .note.nv.tkinfo           --------------------------
	.section	.note.nv.tkinfo,"",@"SHT_NOTE"
	.sectionflags	@"SHF_NOTE_NV_TKINFO"
	.tkinfo
        /*0018*/ 	.word	0x00000002
        /*0030*/ 	.string	""
        /*0030*/ 	.string	"ptxas"
        /*0030*/ 	.string	"Cuda compilation tools, release 13.0, V13.0.88"
        /*0030*/ 	.string	"Build cuda_13.0.r13.0/compiler.36424714_0"
        /*0030*/ 	.string	"-arch sm_100 -m 64 "



//--------------------- .note.nv.cuinfo           --------------------------
	.section	.note.nv.cuinfo,"",@"SHT_NOTE"
	.sectionflags	@"SHF_NOTE_NV_CUINFO"
        /*0018*/ 	.short	0x0002
        /*001a*/ 	.short	0x0064
        /*001c*/ 	.short	0x0082
	.zero		2


//--------------------- .nv.info                  --------------------------
	.section	.nv.info,"",@"SHT_CUDA_INFO"
	.align	4


	//----- nvinfo : EIATTR_REGCOUNT
	.align		4
        /*0000*/ 	.byte	0x04, 0x2f
        /*0002*/ 	.short	(.L_1 - .L_0)
	.align		4
.L_0:
        /*0004*/ 	.word	index@(_Z11dot_productPiS_S_)
        /*0008*/ 	.word	0x00000012


	//----- nvinfo : EIATTR_FRAME_SIZE
	.align		4
.L_1:
        /*000c*/ 	.byte	0x04, 0x11
        /*000e*/ 	.short	(.L_3 - .L_2)
	.align		4
.L_2:
        /*0010*/ 	.word	index@(_Z11dot_productPiS_S_)
        /*0014*/ 	.word	0x00000000


	//----- nvinfo : EIATTR_MIN_STACK_SIZE
	.align		4
.L_3:
        /*0018*/ 	.byte	0x04, 0x12
        /*001a*/ 	.short	(.L_5 - .L_4)
	.align		4
.L_4:
        /*001c*/ 	.word	index@(_Z11dot_productPiS_S_)
        /*0020*/ 	.word	0x00000000
.L_5:


//--------------------- .nv.compat                --------------------------
	.section	.nv.compat,"",@"SHT_CUDA_COMPAT_INFO"
	.align	4
        /*0000*/ 	.byte	0x02, 0x09, 0x00, 0x00, 0x02, 0x02, 0x01, 0x00, 0x02, 0x05, 0x05, 0x00, 0x03, 0x07, 0x01, 0x01
        /*0010*/ 	.byte	0x02, 0x03, 0x00, 0x00, 0x02, 0x06, 0x01, 0x00, 0x04, 0x0b, 0x08, 0x00, 0x09, 0x00, 0x00, 0x00
        /*0020*/ 	.byte	0x00, 0x00, 0x00, 0x00


//--------------------- .nv.info._Z11dot_productPiS_S_ --------------------------
	.section	.nv.info._Z11dot_productPiS_S_,"",@"SHT_CUDA_INFO"
	.sectionflags	@""
	.align	4


	//----- nvinfo : EIATTR_CUDA_API_VERSION
	.align		4
        /*0000*/ 	.byte	0x04, 0x37
        /*0002*/ 	.short	(.L_7 - .L_6)
.L_6:
        /*0004*/ 	.word	0x00000082


	//----- nvinfo : EIATTR_KPARAM_INFO
	.align		4
.L_7:
        /*0008*/ 	.byte	0x04, 0x17
        /*000a*/ 	.short	(.L_9 - .L_8)
.L_8:
        /*000c*/ 	.word	0x00000000
        /*0010*/ 	.short	0x0002
        /*0012*/ 	.short	0x0010
        /*0014*/ 	.byte	0x00, 0xf5, 0x21, 0x00


	//----- nvinfo : EIATTR_KPARAM_INFO
	.align		4
.L_9:
        /*0018*/ 	.byte	0x04, 0x17
        /*001a*/ 	.short	(.L_11 - .L_10)
.L_10:
        /*001c*/ 	.word	0x00000000
        /*0020*/ 	.short	0x0001
        /*0022*/ 	.short	0x0008
        /*0024*/ 	.byte	0x00, 0xf5, 0x21, 0x00


	//----- nvinfo : EIATTR_KPARAM_INFO
	.align		4
.L_11:
        /*0028*/ 	.byte	0x04, 0x17
        /*002a*/ 	.short	(.L_13 - .L_12)
.L_12:
        /*002c*/ 	.word	0x00000000
        /*0030*/ 	.short	0x0000
        /*0032*/ 	.short	0x0000
        /*0034*/ 	.byte	0x00, 0xf5, 0x21, 0x00


	//----- nvinfo : EIATTR_SPARSE_MMA_MASK
	.align		4
.L_13:
        /*0038*/ 	.byte	0x03, 0x50
        /*003a*/ 	.short	0x0000


	//----- nvinfo : EIATTR_MAXREG_COUNT
	.align		4
        /*003c*/ 	.byte	0x03, 0x1b
        /*003e*/ 	.short	0x00ff


	//----- nvinfo : EIATTR_NUM_BARRIERS
	.align		4
        /*0040*/ 	.byte	0x02, 0x4c
        /*0042*/ 	.byte	0x01
	.zero		1


	//----- nvinfo : EIATTR_MERCURY_ISA_VERSION
	.align		4
        /*0044*/ 	.byte	0x03, 0x5f
        /*0046*/ 	.short	0x0101


	//----- nvinfo : EIATTR_VRC_CTA_INIT_COUNT
	.align		4
        /*0048*/ 	.byte	0x02, 0x4a
	.zero		1
	.zero		1


	//----- nvinfo : EIATTR_EXIT_INSTR_OFFSETS
	.align		4
        /*004c*/ 	.byte	0x04, 0x1c
        /*004e*/ 	.short	(.L_15 - .L_14)


	//   ....[0]....
.L_14:
        /*0050*/ 	.word	0x000002f0


	//   ....[1]....
        /*0054*/ 	.word	0x00000380


	//----- nvinfo : EIATTR_CRS_STACK_SIZE
	.align		4
.L_15:
        /*0058*/ 	.byte	0x04, 0x1e
        /*005a*/ 	.short	(.L_17 - .L_16)
.L_16:
        /*005c*/ 	.word	0x00000000


	//----- nvinfo : EIATTR_CBANK_PARAM_SIZE
	.align		4
.L_17:
        /*0060*/ 	.byte	0x03, 0x19
        /*0062*/ 	.short	0x0018


	//----- nvinfo : EIATTR_PARAM_CBANK
	.align		4
        /*0064*/ 	.byte	0x04, 0x0a
        /*0066*/ 	.short	(.L_19 - .L_18)
	.align		4
.L_18:
        /*0068*/ 	.word	index@(.nv.constant0._Z11dot_productPiS_S_)
        /*006c*/ 	.short	0x0380
        /*006e*/ 	.short	0x0018


	//----- nvinfo : EIATTR_SW_WAR
	.align		4
.L_19:
        /*0070*/ 	.byte	0x04, 0x36
        /*0072*/ 	.short	(.L_21 - .L_20)
.L_20:
        /*0074*/ 	.word	0x00000008
.L_21:


//--------------------- .nv.callgraph             --------------------------
	.section	.nv.callgraph,"",@"SHT_CUDA_CALLGRAPH"
	.align	4
	.sectionentsize	8
	.align		4
        /*0000*/ 	.word	0x00000000
	.align		4
        /*0004*/ 	.word	0xffffffff
	.align		4
        /*0008*/ 	.word	0x00000000
	.align		4
        /*000c*/ 	.word	0xfffffffe
	.align		4
        /*0010*/ 	.word	0x00000000
	.align		4
        /*0014*/ 	.word	0xfffffffd
	.align		4
        /*0018*/ 	.word	0x00000000
	.align		4
        /*001c*/ 	.word	0xfffffffc


//--------------------- .text._Z11dot_productPiS_S_ --------------------------
	.section	.text._Z11dot_productPiS_S_,"ax",@progbits
	.align	128
        .global         _Z11dot_productPiS_S_
        .type           _Z11dot_productPiS_S_,@function
        .size           _Z11dot_productPiS_S_,(.L_x_6 - _Z11dot_productPiS_S_)
        .other          _Z11dot_productPiS_S_,@"STO_CUDA_ENTRY STV_DEFAULT"
_Z11dot_productPiS_S_:
.text._Z11dot_productPiS_S_:
[----:B------:R-:W-:Y:S01]  /*0000*/  LDC R1, c[0x0][0x37c] ;  /* 0x0000df00ff017b82 */ /* 0x000fe20000000800 */
[----:B------:R-:W0:Y:S01]  /*0010*/  S2R R13, SR_TID.X ;  /* 0x00000000000d7919 */ /* 0x000e220000002100 */
[----:B------:R-:W1:Y:S01]  /*0020*/  LDCU UR4, c[0x0][0x360] ;  /* 0x00006c00ff0477ac */ /* 0x000e620008000800 */
[----:B------:R-:W-:Y:S01]  /*0030*/  BSSY.RECONVERGENT B0, `(.L_x_0) ;  /* 0x0000017000007945 */ /* 0x000fe20003800200 */
[----:B------:R-:W-:Y:S01]  /*0040*/  IMAD.MOV.U32 R11, RZ, RZ, RZ ;  /* 0x000000ffff0b7224 */ /* 0x000fe200078e00ff */
[----:B------:R-:W0:Y:S01]  /*0050*/  S2R R14, SR_CTAID.X ;  /* 0x00000000000e7919 */ /* 0x000e220000002500 */
[----:B------:R-:W2:Y:S01]  /*0060*/  LDCU.64 UR6, c[0x0][0x358] ;  /* 0x00006b00ff0677ac */ /* 0x000ea20008000a00 */
[----:B-1----:R-:W-:Y:S02]  /*0070*/  IMAD.U32 R10, RZ, RZ, UR4 ;  /* 0x00000004ff0a7e24 */ /* 0x002fe4000f8e00ff */
[----:B0-----:R-:W-:-:S05]  /*0080*/  IMAD R0, R14, UR4, R13 ;  /* 0x000000040e007c24 */ /* 0x001fca000f8e020d */
[----:B------:R-:W-:-:S13]  /*0090*/  ISETP.GT.AND P0, PT, R0, 0x9, PT ;  /* 0x000000090000780c */ /* 0x000fda0003f04270 */
[----:B--2---:R-:W-:Y:S05]  /*00a0*/  @P0 BRA `(.L_x_1) ;  /* 0x00000000003c0947 */ /* 0x004fea0003800000 */
[----:B------:R-:W0:Y:S01]  /*00b0*/  LDC.64 R4, c[0x0][0x380] ;  /* 0x0000e000ff047b82 */ /* 0x000e220000000a00 */
[----:B------:R-:W1:Y:S01]  /*00c0*/  LDCU UR4, c[0x0][0x370] ;  /* 0x00006e00ff0477ac */ /* 0x000e620008000800 */
[----:B------:R-:W-:-:S06]  /*00d0*/  HFMA2 R11, -RZ, RZ, 0, 0 ;  /* 0x00000000ff0b7431 */ /* 0x000fcc00000001ff */
[----:B------:R-:W2:Y:S01]  /*00e0*/  LDC.64 R2, c[0x0][0x388] ;  /* 0x0000e200ff027b82 */ /* 0x000ea20000000a00 */
[----:B-1----:R-:W-:-:S07]  /*00f0*/  IMAD R15, R10, UR4, RZ ;  /* 0x000000040a0f7c24 */ /* 0x002fce000f8e02ff */
.L_x_2:
[----:B0-----:R-:W-:-:S04]  /*0100*/  IMAD.WIDE R6, R0, 0x4, R4 ;  /* 0x0000000400067825 */ /* 0x001fc800078e0204 */
[----:B--2---:R-:W-:Y:S02]  /*0110*/  IMAD.WIDE R8, R0, 0x4, R2 ;  /* 0x0000000400087825 */ /* 0x004fe400078e0202 */
[----:B------:R-:W2:Y:S04]  /*0120*/  LDG.E R6, desc[UR6][R6.64] ;  /* 0x0000000606067981 */ /* 0x000ea8000c1e1900 */
[----:B------:R-:W2:Y:S01]  /*0130*/  LDG.E R9, desc[UR6][R8.64] ;  /* 0x0000000608097981 */ /* 0x000ea2000c1e1900 */
[----:B------:R-:W-:-:S05]  /*0140*/  IMAD.IADD R0, R15, 0x1, R0 ;  /* 0x000000010f007824 */ /* 0x000fca00078e0200 */
[----:B------:R-:W-:Y:S01]  /*0150*/  ISETP.GE.AND P0, PT, R0, 0xa, PT ;  /* 0x0000000a0000780c */ /* 0x000fe20003f06270 */
[----:B--2---:R-:W-:-:S05]  /*0160*/  IMAD R12, R6, R9, RZ ;  /* 0x00000009060c7224 */ /* 0x004fca00078e02ff */
[----:B------:R-:W-:-:S05]  /*0170*/  I2FP.F32.S32 R12, R12 ;  /* 0x0000000c000c7245 */ /* 0x000fca0000201400 */
[----:B------:R-:W-:Y:S02]  /*0180*/  FADD R11, R12, R11 ;  /* 0x0000000b0c0b7221 */ /* 0x000fe40000000000 */
[----:B------:R-:W-:Y:S05]  /*0190*/  @!P0 BRA `(.L_x_2) ;  /* 0xfffffffc00d88947 */ /* 0x000fea000383ffff */
.L_x_1:
[----:B------:R-:W-:Y:S05]  /*01a0*/  BSYNC.RECONVERGENT B0 ;  /* 0x0000000000007941 */ /* 0x000fea0003800200 */
.L_x_0:
[----:B------:R-:W0:Y:S01]  /*01b0*/  S2UR UR5, SR_CgaCtaId ;  /* 0x00000000000579c3 */ /* 0x000e220000008800 */
[----:B------:R-:W-:Y:S01]  /*01c0*/  UMOV UR4, 0x400 ;  /* 0x0000040000047882 */ /* 0x000fe20000000000 */
[----:B------:R-:W-:Y:S02]  /*01d0*/  ISETP.GE.U32.AND P1, PT, R10, 0x2, PT ;  /* 0x000000020a00780c */ /* 0x000fe40003f26070 */
[----:B------:R-:W-:Y:S01]  /*01e0*/  ISETP.NE.AND P0, PT, R13, RZ, PT ;  /* 0x000000ff0d00720c */ /* 0x000fe20003f05270 */
[----:B0-----:R-:W-:-:S06]  /*01f0*/  ULEA UR4, UR5, UR4, 0x18 ;  /* 0x0000000405047291 */ /* 0x001fcc000f8ec0ff */
[----:B------:R-:W-:-:S05]  /*0200*/  LEA R0, R13, UR4, 0x2 ;  /* 0x000000040d007c11 */ /* 0x000fca000f8e10ff */
[----:B------:R0:W-:Y:S01]  /*0210*/  STS [R0], R11 ;  /* 0x0000000b00007388 */ /* 0x0001e20000000800 */
[----:B------:R-:W-:Y:S06]  /*0220*/  BAR.SYNC.DEFER_BLOCKING 0x0 ;  /* 0x0000000000007b1d */ /* 0x000fec0000010000 */
[----:B------:R-:W-:Y:S05]  /*0230*/  @!P1 BRA `(.L_x_3) ;  /* 0x00000000002c9947 */ /* 0x000fea0003800000 */
.L_x_4:
[----:B------:R-:W-:-:S04]  /*0240*/  SHF.R.U32.HI R4, RZ, 0x1, R10 ;  /* 0x00000001ff047819 */ /* 0x000fc8000001160a */
[----:B------:R-:W-:-:S13]  /*0250*/  ISETP.GE.U32.AND P1, PT, R13, R4, PT ;  /* 0x000000040d00720c */ /* 0x000fda0003f26070 */
[----:B------:R-:W-:Y:S01]  /*0260*/  @!P1 LEA R2, R4, R0, 0x2 ;  /* 0x0000000004029211 */ /* 0x000fe200078e10ff */
[----:B------:R-:W-:Y:S05]  /*0270*/  @!P1 LDS R3, [R0] ;  /* 0x0000000000039984 */ /* 0x000fea0000000800 */
[----:B------:R-:W1:Y:S02]  /*0280*/  @!P1 LDS R2, [R2] ;  /* 0x0000000002029984 */ /* 0x000e640000000800 */
[----:B-1----:R-:W-:-:S05]  /*0290*/  @!P1 FADD R3, R2, R3 ;  /* 0x0000000302039221 */ /* 0x002fca0000000000 */
[----:B------:R1:W-:Y:S01]  /*02a0*/  @!P1 STS [R0], R3 ;  /* 0x0000000300009388 */ /* 0x0003e20000000800 */
[----:B------:R-:W-:Y:S01]  /*02b0*/  BAR.SYNC.DEFER_BLOCKING 0x0 ;  /* 0x0000000000007b1d */ /* 0x000fe20000010000 */
[----:B------:R-:W-:Y:S02]  /*02c0*/  ISETP.GT.U32.AND P1, PT, R10, 0x3, PT ;  /* 0x000000030a00780c */ /* 0x000fe40003f24070 */
[----:B------:R-:W-:-:S11]  /*02d0*/  MOV R10, R4 ;  /* 0x00000004000a7202 */ /* 0x000fd60000000f00 */
[----:B-1----:R-:W-:Y:S05]  /*02e0*/  @P1 BRA `(.L_x_4) ;  /* 0xfffffffc00d41947 */ /* 0x002fea000383ffff */
.L_x_3:
[----:B------:R-:W-:Y:S05]  /*02f0*/  @P0 EXIT ;  /* 0x000000000000094d */ /* 0x000fea0003800000 */
[----:B------:R-:W1:Y:S01]  /*0300*/  S2UR UR5, SR_CgaCtaId ;  /* 0x00000000000579c3 */ /* 0x000e620000008800 */
[----:B------:R-:W-:-:S07]  /*0310*/  UMOV UR4, 0x400 ;  /* 0x0000040000047882 */ /* 0x000fce0000000000 */
[----:B------:R-:W2:Y:S01]  /*0320*/  LDC.64 R2, c[0x0][0x390] ;  /* 0x0000e400ff027b82 */ /* 0x000ea20000000a00 */
[----:B-1----:R-:W-:Y:S01]  /*0330*/  ULEA UR4, UR5, UR4, 0x18 ;  /* 0x0000000405047291 */ /* 0x002fe2000f8ec0ff */
[----:B--2---:R-:W-:-:S08]  /*0340*/  IMAD.WIDE.U32 R2, R14, 0x4, R2 ;  /* 0x000000040e027825 */ /* 0x004fd000078e0002 */
[----:B0-----:R-:W0:Y:S02]  /*0350*/  LDS R0, [UR4] ;  /* 0x00000004ff007984 */ /* 0x001e240008000800 */
[----:B0-----:R-:W0:Y:S02]  /*0360*/  F2I.TRUNC.NTZ R5, R0 ;  /* 0x0000000000057305 */ /* 0x001e24000020f100 */
[----:B0-----:R-:W-:Y:S01]  /*0370*/  STG.E desc[UR6][R2.64], R5 ;  /* 0x0000000502007986 */ /* 0x001fe2000c101906 */
[----:B------:R-:W-:Y:S05]  /*0380*/  EXIT ;  /* 0x000000000000794d */ /* 0x000fea0003800000 */
.L_x_5:
[----:B------:R-:W-:-:S00]  /*0390*/  BRA `(.L_x_5) ;  /* 0xfffffffc00fc7947 */ /* 0x000fc0000383ffff */
[----:B------:R-:W-:-:S00]  /*03a0*/  NOP ;  /* 0x0000000000007918 */ /* 0x000fc00000000000 */
        /* <DEDUP_REMOVED lines=13> */
.L_x_6:


//--------------------- .nv.shared._Z11dot_productPiS_S_ --------------------------
	.section	.nv.shared._Z11dot_productPiS_S_,"aw",@nobits
	.sectionflags	@""
	.align	4
.nv.shared._Z11dot_productPiS_S_:
	.zero		2048


//--------------------- .nv.shared.reserved.0     --------------------------
	.section	.nv.shared.reserved.0,"aw",@nobits
	.weak		__nv_reservedSMEM_offset_0_alias
	.size		__nv_reservedSMEM_offset_0_alias, 0, 64
	.other		__nv_reservedSMEM_offset_0_alias,@"STO_CUDA_RESERVED_SHARED STV_DEFAULT"
__nv_reservedSMEM_offset_0_alias:
	.zero		0
	.zero		64


//--------------------- .nv.constant0._Z11dot_productPiS_S_ --------------------------
	.section	.nv.constant0._Z11dot_productPiS_S_,"a",@progbits
	.sectionflags	@""
	.align	4
.nv.constant0._Z11dot_productPiS_S_:
	.zero		920


//--------------------- SYMBOLS --------------------------

	.type		.nv.reservedSmem.offset0,@object
	.size		.nv.reservedSmem.offset0,0x4
	.type		.nv.reservedSmem.cap,@object
	.size		.nv.reservedSmem.cap,0x4
